//
// Generated by NVIDIA NVVM Compiler
//
// Compiler Build ID: CL-36424714
// Cuda compilation tools, release 13.0, V13.0.88
// Based on NVVM 20.0.0
//

.version 9.0
.target sm_100
.address_size 64

	// .globl	_Z20monteCarloMazeKernelPciiPi
.extern .func  (.param .b32 func_retval0) vprintf
(
	.param .b64 vprintf_param_0,
	.param .b64 vprintf_param_1
)
;
.global .align 4 .b8 precalc_xorwow_matrix[102400];
.global .align 4 .b8 precalc_xorwow_offset_matrix[102400];
.global .align 4 .b8 mrg32k3aM1[2304];
.global .align 4 .b8 mrg32k3aM2[2304];
.global .align 4 .b8 mrg32k3aM1SubSeq[2016];
.global .align 4 .b8 mrg32k3aM2SubSeq[2016];
.global .align 4 .b8 mrg32k3aM1Seq[2304];
.global .align 4 .b8 mrg32k3aM2Seq[2304];
.const .align 8 .b8 __cr_lgamma_table[72];
.global .align 1 .b8 $str[8] = {37, 100, 58, 32, 37, 100, 10};

.visible .entry _Z20monteCarloMazeKernelPciiPi(
	.param .u64 .ptr .align 1 _Z20monteCarloMazeKernelPciiPi_param_0,
	.param .u32 _Z20monteCarloMazeKernelPciiPi_param_1,
	.param .u32 _Z20monteCarloMazeKernelPciiPi_param_2,
	.param .u64 .ptr .align 1 _Z20monteCarloMazeKernelPciiPi_param_3
)
{
	.local .align 16 .b8 	__local_depot0[100032];
	.reg .b64 	%SP;
	.reg .b64 	%SPL;
	.reg .pred 	%p<56>;
	.reg .b16 	%rs<13>;
	.reg .b32 	%r<97>;
	.reg .b32 	%f<5>;
	.reg .b64 	%rd<51>;

	mov.u64 	%SPL, __local_depot0;
	cvta.local.u64 	%SP, %SPL;
	ld.param.u64 	%rd10, [_Z20monteCarloMazeKernelPciiPi_param_0];
	ld.param.u32 	%r42, [_Z20monteCarloMazeKernelPciiPi_param_1];
	ld.param.u32 	%r43, [_Z20monteCarloMazeKernelPciiPi_param_2];
	cvta.to.global.u64 	%rd1, %rd10;
	add.u64 	%rd2, %SPL, 0;
	add.u64 	%rd3, %SPL, 100000;
	mov.u32 	%r44, %tid.x;
	mov.u32 	%r45, %ctaid.x;
	mov.u32 	%r46, %ntid.x;
	mad.lo.s32 	%r1, %r45, %r46, %r44;
	mov.b64 	%rd50, 0;
$L__BB0_1:
	add.s64 	%rd13, %rd2, %rd50;
	mov.b16 	%rs1, 0;
	st.local.u8 	[%rd13], %rs1;
	add.s64 	%rd5, %rd50, 1;
	setp.lt.u64 	%p3, %rd50, 99999;
	mov.u64 	%rd50, %rd5;
	@%p3 bra 	$L__BB0_1;
	add.s32 	%r49, %r1, 1234;
	xor.b32  	%r50, %r49, -1429050551;
	mul.lo.s32 	%r51, %r50, 1099087573;
	setp.gt.s32 	%p4, %r1, -1235;
	selp.b32 	%r52, -644748465, -1947113066, %p4;
	add.s32 	%r53, %r52, %r51;
	add.s32 	%r83, %r53, 6615241;
	add.s32 	%r88, %r51, 123456789;
	xor.b32  	%r87, %r51, 362436069;
	add.s32 	%r86, %r52, 521288629;
	xor.b32  	%r85, %r52, 88675123;
	add.s32 	%r84, %r51, 5783321;
	mov.b16 	%rs2, 1;
	st.local.u8 	[%rd2+1], %rs2;
	add.s32 	%r8, %r42, -2;
	add.s32 	%r9, %r43, -1;
	mov.b32 	%r93, 1;
	mov.b32 	%r79, 0;
	mov.u32 	%r12, %r79;
	mov.u32 	%r95, %r79;
	bra.uni 	$L__BB0_4;
$L__BB0_3:
	add.s32 	%r79, %r79, 1;
	setp.eq.s32 	%p55, %r79, 100000;
	mov.u32 	%r12, %r94;
	mov.u32 	%r88, %r17;
	@%p55 bra 	$L__BB0_34;
$L__BB0_4:
	mov.u32 	%r17, %r87;
	mov.u32 	%r87, %r86;
	mov.u32 	%r86, %r85;
	mov.u32 	%r85, %r84;
	mov.b32 	%r55, -1;
	st.local.v4.u32 	[%rd3], {%r55, %r55, %r55, %r55};
	setp.gt.s32 	%p5, %r93, -1;
	setp.lt.s32 	%p6, %r93, %r42;
	and.pred  	%p1, %p5, %p6;
	setp.gt.s32 	%p7, %r12, 0;
	setp.le.s32 	%p8, %r12, %r43;
	and.pred  	%p9, %p7, %p8;
	and.pred  	%p10, %p1, %p9;
	mov.b32 	%r90, 0;
	not.pred 	%p11, %p10;
	@%p11 bra 	$L__BB0_8;
	add.s32 	%r57, %r12, -1;
	mad.lo.s32 	%r21, %r57, %r42, %r93;
	cvt.s64.s32 	%rd14, %r21;
	add.s64 	%rd15, %rd1, %rd14;
	ld.global.u8 	%rs3, [%rd15];
	setp.eq.s16 	%p12, %rs3, 35;
	@%p12 bra 	$L__BB0_8;
	add.s64 	%rd17, %rd2, %rd14;
	ld.local.u8 	%rs4, [%rd17];
	setp.ne.s16 	%p13, %rs4, 0;
	@%p13 bra 	$L__BB0_8;
	mov.b32 	%r60, 0;
	st.local.u32 	[%rd3], %r60;
	mov.b32 	%r90, 1;
$L__BB0_8:
	add.s32 	%r23, %r93, 1;
	setp.gt.s32 	%p14, %r93, -2;
	setp.lt.s32 	%p15, %r23, %r42;
	and.pred  	%p16, %p14, %p15;
	setp.gt.s32 	%p17, %r12, -1;
	setp.lt.s32 	%p18, %r12, %r43;
	and.pred  	%p2, %p17, %p18;
	and.pred  	%p19, %p16, %p2;
	not.pred 	%p20, %p19;
	@%p20 bra 	$L__BB0_12;
	mul.lo.s32 	%r61, %r12, %r42;
	cvt.s64.s32 	%rd18, %r61;
	cvt.s64.s32 	%rd19, %r93;
	add.s64 	%rd6, %rd18, %rd19;
	add.s64 	%rd20, %rd1, %rd6;
	ld.global.u8 	%rs5, [%rd20+1];
	setp.eq.s16 	%p21, %rs5, 35;
	@%p21 bra 	$L__BB0_12;
	add.s64 	%rd21, %rd2, %rd6;
	ld.local.u8 	%rs6, [%rd21+1];
	setp.ne.s16 	%p22, %rs6, 0;
	@%p22 bra 	$L__BB0_12;
	add.s32 	%r24, %r90, 1;
	mul.wide.u32 	%rd22, %r90, 4;
	add.s64 	%rd23, %rd3, %rd22;
	mov.b32 	%r62, 1;
	st.local.u32 	[%rd23], %r62;
	mov.u32 	%r90, %r24;
$L__BB0_12:
	add.s32 	%r94, %r12, 1;
	setp.gt.s32 	%p23, %r12, -2;
	setp.lt.s32 	%p24, %r94, %r43;
	and.pred  	%p25, %p23, %p24;
	and.pred  	%p26, %p1, %p25;
	not.pred 	%p27, %p26;
	@%p27 bra 	$L__BB0_16;
	mad.lo.s32 	%r27, %r94, %r42, %r93;
	cvt.s64.s32 	%rd24, %r27;
	add.s64 	%rd25, %rd1, %rd24;
	ld.global.u8 	%rs7, [%rd25];
	setp.eq.s16 	%p28, %rs7, 35;
	@%p28 bra 	$L__BB0_16;
	add.s64 	%rd27, %rd2, %rd24;
	ld.local.u8 	%rs8, [%rd27];
	setp.ne.s16 	%p29, %rs8, 0;
	@%p29 bra 	$L__BB0_16;
	add.s32 	%r28, %r90, 1;
	mul.wide.u32 	%rd28, %r90, 4;
	add.s64 	%rd29, %rd3, %rd28;
	mov.b32 	%r63, 2;
	st.local.u32 	[%rd29], %r63;
	mov.u32 	%r90, %r28;
$L__BB0_16:
	setp.gt.s32 	%p30, %r93, 0;
	setp.le.s32 	%p31, %r93, %r42;
	and.pred  	%p32, %p30, %p31;
	and.pred  	%p33, %p32, %p2;
	not.pred 	%p34, %p33;
	@%p34 bra 	$L__BB0_20;
	mul.lo.s32 	%r64, %r12, %r42;
	cvt.s64.s32 	%rd30, %r64;
	cvt.u64.u32 	%rd31, %r93;
	add.s64 	%rd7, %rd30, %rd31;
	add.s64 	%rd32, %rd1, %rd7;
	ld.global.u8 	%rs9, [%rd32+-1];
	setp.eq.s16 	%p35, %rs9, 35;
	@%p35 bra 	$L__BB0_20;
	add.s64 	%rd33, %rd2, %rd7;
	ld.local.u8 	%rs10, [%rd33+-1];
	setp.ne.s16 	%p36, %rs10, 0;
	@%p36 bra 	$L__BB0_20;
	add.s32 	%r30, %r90, 1;
	mul.wide.u32 	%rd34, %r90, 4;
	add.s64 	%rd35, %rd3, %rd34;
	mov.b32 	%r65, 3;
	st.local.u32 	[%rd35], %r65;
	mov.u32 	%r90, %r30;
$L__BB0_20:
	setp.eq.s32 	%p37, %r90, 0;
	mov.b32 	%r96, -1;
	@%p37 bra 	$L__BB0_34;
	shr.u32 	%r68, %r88, 2;
	xor.b32  	%r69, %r68, %r88;
	shl.b32 	%r70, %r85, 4;
	shl.b32 	%r71, %r69, 1;
	xor.b32  	%r72, %r70, %r71;
	xor.b32  	%r73, %r72, %r85;
	xor.b32  	%r84, %r73, %r69;
	add.s32 	%r83, %r83, 362437;
	add.s32 	%r74, %r84, %r83;
	cvt.rn.f32.u32 	%f1, %r74;
	fma.rn.f32 	%f2, %f1, 0f2F800000, 0f2F000000;
	cvt.rn.f32.u32 	%f3, %r90;
	mul.f32 	%f4, %f2, %f3;
	cvt.rzi.s32.f32 	%r75, %f4;
	mul.wide.s32 	%rd36, %r75, 4;
	add.s64 	%rd37, %rd3, %rd36;
	ld.local.u32 	%r67, [%rd37];
	setp.gt.s32 	%p38, %r67, 1;
	@%p38 bra 	$L__BB0_25;
	setp.eq.s32 	%p41, %r67, 0;
	@%p41 bra 	$L__BB0_28;
	setp.eq.s32 	%p42, %r67, 1;
	mov.u32 	%r94, %r12;
	@%p42 bra 	$L__BB0_24;
	bra.uni 	$L__BB0_29;
$L__BB0_24:
	mov.u32 	%r93, %r23;
	mov.u32 	%r94, %r12;
	bra.uni 	$L__BB0_29;
$L__BB0_25:
	setp.eq.s32 	%p39, %r67, 2;
	@%p39 bra 	$L__BB0_29;
	setp.eq.s32 	%p40, %r67, 3;
	mov.u32 	%r94, %r12;
	@%p40 bra 	$L__BB0_27;
	bra.uni 	$L__BB0_29;
$L__BB0_27:
	add.s32 	%r93, %r93, -1;
	mov.u32 	%r94, %r12;
	bra.uni 	$L__BB0_29;
$L__BB0_28:
	add.s32 	%r94, %r12, -1;
$L__BB0_29:
	setp.gt.s32 	%p43, %r93, -1;
	setp.lt.s32 	%p44, %r93, %r42;
	and.pred  	%p45, %p43, %p44;
	setp.gt.s32 	%p46, %r94, -1;
	setp.lt.s32 	%p47, %r94, %r43;
	and.pred  	%p48, %p46, %p47;
	and.pred  	%p49, %p45, %p48;
	not.pred 	%p50, %p49;
	@%p50 bra 	$L__BB0_32;
	mad.lo.s32 	%r38, %r94, %r42, %r93;
	cvt.s64.s32 	%rd38, %r38;
	add.s64 	%rd39, %rd1, %rd38;
	ld.global.u8 	%rs11, [%rd39];
	setp.eq.s16 	%p51, %rs11, 35;
	@%p51 bra 	$L__BB0_32;
	add.s64 	%rd41, %rd2, %rd38;
	mov.b16 	%rs12, 1;
	st.local.u8 	[%rd41], %rs12;
	add.s32 	%r95, %r95, 1;
$L__BB0_32:
	setp.ne.s32 	%p52, %r93, %r8;
	setp.ne.s32 	%p53, %r94, %r9;
	or.pred  	%p54, %p52, %p53;
	@%p54 bra 	$L__BB0_3;
	add.u64 	%rd42, %SP, 100016;
	add.u64 	%rd43, %SPL, 100016;
	st.local.v2.u32 	[%rd43], {%r1, %r95};
	mov.u64 	%rd44, $str;
	cvta.global.u64 	%rd45, %rd44;
	{ // callseq 0, 0
	.param .b64 param0;
	st.param.b64 	[param0], %rd45;
	.param .b64 param1;
	st.param.b64 	[param1], %rd42;
	.param .b32 retval0;
	call.uni (retval0), 
	vprintf, 
	(
	param0, 
	param1
	);
	ld.param.b32 	%r77, [retval0];
	} // callseq 0
	mov.u32 	%r96, %r95;
$L__BB0_34:
	ld.param.u64 	%rd49, [_Z20monteCarloMazeKernelPciiPi_param_3];
	cvta.to.global.u64 	%rd46, %rd49;
	mul.wide.s32 	%rd47, %r1, 4;
	add.s64 	%rd48, %rd46, %rd47;
	st.global.u32 	[%rd48], %r96;
	ret;

}


// ===== COMPILED SASS (sm_100) =====

	.target	sm_100

	.elftype	@"ET_EXEC"


//--------------------- .note.nv.tkinfo           --------------------------
	.section	.note.nv.tkinfo,"",@"SHT_NOTE"
	.sectionflags	@"SHF_NOTE_NV_TKINFO"
	.tkinfo
        /*0018*/ 	.word	0x00000002
        /*0030*/ 	.string	""
        /*0030*/ 	.string	"ptxas"
        /*0030*/ 	.string	"Cuda compilation tools, release 13.0, V13.0.88"
        /*0030*/ 	.string	"Build cuda_13.0.r13.0/compiler.36424714_0"
        /*0030*/ 	.string	"-arch sm_100 -m 64 "



//--------------------- .note.nv.cuinfo           --------------------------
	.section	.note.nv.cuinfo,"",@"SHT_NOTE"
	.sectionflags	@"SHF_NOTE_NV_CUINFO"
        /*0018*/ 	.short	0x0002
        /*001a*/ 	.short	0x0064
        /*001c*/ 	.short	0x0082
	.zero		2


//--------------------- .nv.info                  --------------------------
	.section	.nv.info,"",@"SHT_CUDA_INFO"
	.align	4


	//----- nvinfo : EIATTR_REGCOUNT
	.align		4
        /*0000*/ 	.byte	0x04, 0x2f
        /*0002*/ 	.short	(.L_11 - .L_10)
	.align		4
.L_10:
        /*0004*/ 	.word	index@(_Z20monteCarloMazeKernelPciiPi)
        /*0008*/ 	.word	0x0000001b


	//----- nvinfo : EIATTR_FRAME_SIZE
	.align		4
.L_11:
        /*000c*/ 	.byte	0x04, 0x11
        /*000e*/ 	.short	(.L_13 - .L_12)
	.align		4
.L_12:
        /*0010*/ 	.word	index@(_Z20monteCarloMazeKernelPciiPi)
        /*0014*/ 	.word	0x000186c0


	//----- nvinfo : EIATTR_MIN_STACK_SIZE
	.align		4
.L_13:
        /*0018*/ 	.byte	0x04, 0x12
        /*001a*/ 	.short	(.L_15 - .L_14)
	.align		4
.L_14:
        /*001c*/ 	.word	index@(_Z20monteCarloMazeKernelPciiPi)
        /*0020*/ 	.word	0x000186c0
.L_15:


//--------------------- .nv.compat                --------------------------
	.section	.nv.compat,"",@"SHT_CUDA_COMPAT_INFO"
	.align	4
        /*0000*/ 	.byte	0x02, 0x09, 0x00, 0x00, 0x02, 0x02, 0x01, 0x00, 0x02, 0x05, 0x05, 0x00, 0x03, 0x07, 0x01, 0x01
        /*0010*/ 	.byte	0x02, 0x03, 0x00, 0x00, 0x02, 0x06, 0x01, 0x00, 0x04, 0x0b, 0x08, 0x00, 0x09, 0x00, 0x00, 0x00
        /*0020*/ 	.byte	0x00, 0x00, 0x00, 0x00


//--------------------- .nv.info._Z20monteCarloMazeKernelPciiPi --------------------------
	.section	.nv.info._Z20monteCarloMazeKernelPciiPi,"",@"SHT_CUDA_INFO"
	.sectionflags	@""
	.align	4


	//----- nvinfo : EIATTR_CUDA_API_VERSION
	.align		4
        /*0000*/ 	.byte	0x04, 0x37
        /*0002*/ 	.short	(.L_17 - .L_16)
.L_16:
        /*0004*/ 	.word	0x00000082


	//----- nvinfo : EIATTR_KPARAM_INFO
	.align		4
.L_17:
        /*0008*/ 	.byte	0x04, 0x17
        /*000a*/ 	.short	(.L_19 - .L_18)
.L_18:
        /*000c*/ 	.word	0x00000000
        /*0010*/ 	.short	0x0003
        /*0012*/ 	.short	0x0010
        /*0014*/ 	.byte	0x00, 0xf5, 0x21, 0x00


	//----- nvinfo : EIATTR_KPARAM_INFO
	.align		4
.L_19:
        /*0018*/ 	.byte	0x04, 0x17
        /*001a*/ 	.short	(.L_21 - .L_20)
.L_20:
        /*001c*/ 	.word	0x00000000
        /*0020*/ 	.short	0x0002
        /*0022*/ 	.short	0x000c
        /*0024*/ 	.byte	0x00, 0xf0, 0x11, 0x00


	//----- nvinfo : EIATTR_KPARAM_INFO
	.align		4
.L_21:
        /*0028*/ 	.byte	0x04, 0x17
        /*002a*/ 	.short	(.L_23 - .L_22)
.L_22:
        /*002c*/ 	.word	0x00000000
        /*0030*/ 	.short	0x0001
        /*0032*/ 	.short	0x0008
        /*0034*/ 	.byte	0x00, 0xf0, 0x11, 0x00


	//----- nvinfo : EIATTR_KPARAM_INFO
	.align		4
.L_23:
        /*0038*/ 	.byte	0x04, 0x17
        /*003a*/ 	.short	(.L_25 - .L_24)
.L_24:
        /*003c*/ 	.word	0x00000000
        /*0040*/ 	.short	0x0000
        /*0042*/ 	.short	0x0000
        /*0044*/ 	.byte	0x00, 0xf5, 0x21, 0x00


	//----- nvinfo : EIATTR_SPARSE_MMA_MASK
	.align		4
.L_25:
        /*0048*/ 	.byte	0x03, 0x50
        /*004a*/ 	.short	0x0000


	//----- nvinfo : EIATTR_MAXREG_COUNT
	.align		4
        /*004c*/ 	.byte	0x03, 0x1b
        /*004e*/ 	.short	0x00ff


	//----- nvinfo : EIATTR_EXTERNS
	.align		4
        /*0050*/ 	.byte	0x04, 0x0f
        /*0052*/ 	.short	(.L_27 - .L_26)


	//   ....[0]....
	.align		4
.L_26:
        /*0054*/ 	.word	index@(vprintf)


	//----- nvinfo : EIATTR_MERCURY_ISA_VERSION
	.align		4
.L_27:
        /*0058*/ 	.byte	0x03, 0x5f
        /*005a*/ 	.short	0x0101


	//----- nvinfo : EIATTR_VRC_CTA_INIT_COUNT
	.align		4
        /*005c*/ 	.byte	0x02, 0x4a
	.zero		1
	.zero		1


	//----- nvinfo : EIATTR_SYSCALL_OFFSETS
	.align		4
        /*0060*/ 	.byte	0x04, 0x46
        /*0062*/ 	.short	(.L_29 - .L_28)


	//   ....[0]....
.L_28:
        /*0064*/ 	.word	0x00001870


	//----- nvinfo : EIATTR_EXIT_INSTR_OFFSETS
	.align		4
.L_29:
        /*0068*/ 	.byte	0x04, 0x1c
        /*006a*/ 	.short	(.L_31 - .L_30)


	//   ....[0]....
.L_30:
        /*006c*/ 	.word	0x000018d0


	//----- nvinfo : EIATTR_CRS_STACK_SIZE
	.align		4
.L_31:
        /*0070*/ 	.byte	0x04, 0x1e
        /*0072*/ 	.short	(.L_33 - .L_32)
.L_32:
        /*0074*/ 	.word	0x00000000


	//----- nvinfo : EIATTR_CBANK_PARAM_SIZE
	.align		4
.L_33:
        /*0078*/ 	.byte	0x03, 0x19
        /*007a*/ 	.short	0x0018


	//----- nvinfo : EIATTR_PARAM_CBANK
	.align		4
        /*007c*/ 	.byte	0x04, 0x0a
        /*007e*/ 	.short	(.L_35 - .L_34)
	.align		4
.L_34:
        /*0080*/ 	.word	index@(.nv.constant0._Z20monteCarloMazeKernelPciiPi)
        /*0084*/ 	.short	0x0380
        /*0086*/ 	.short	0x0018


	//----- nvinfo : EIATTR_SW_WAR
	.align		4
.L_35:
        /*0088*/ 	.byte	0x04, 0x36
        /*008a*/ 	.short	(.L_37 - .L_36)
.L_36:
        /*008c*/ 	.word	0x00000008
.L_37:


//--------------------- .nv.callgraph             --------------------------
	.section	.nv.callgraph,"",@"SHT_CUDA_CALLGRAPH"
	.align	4
	.sectionentsize	8
	.align		4
        /*0000*/ 	.word	0x00000000
	.align		4
        /*0004*/ 	.word	0xffffffff
	.align		4
        /*0008*/ 	.word	index@(_Z20monteCarloMazeKernelPciiPi)
	.align		4
        /*000c*/ 	.word	index@(vprintf)
	.align		4
        /*0010*/ 	.word	0x00000000
	.align		4
        /*0014*/ 	.word	0xfffffffe
	.align		4
        /*0018*/ 	.word	0x00000000
	.align		4
        /*001c*/ 	.word	0xfffffffd
	.align		4
        /*0020*/ 	.word	0x00000000
	.align		4
        /*0024*/ 	.word	0xfffffffc


//--------------------- .nv.constant4             --------------------------
	.section	.nv.constant4,"a",@progbits
	.align	8
	.align		8
.nv.constant4:
        /*0000*/ 	.dword	vprintf
	.align		8
        /*0008*/ 	.dword	precalc_xorwow_matrix
	.align		8
        /*0010*/ 	.dword	precalc_xorwow_offset_matrix
	.align		8
        /*0018*/ 	.dword	mrg32k3aM1
	.align		8
        /*0020*/ 	.dword	mrg32k3aM2
	.align		8
        /*0028*/ 	.dword	mrg32k3aM1SubSeq
	.align		8
        /*0030*/ 	.dword	mrg32k3aM2SubSeq
	.align		8
        /*0038*/ 	.dword	mrg32k3aM1Seq
	.align		8
        /*0040*/ 	.dword	mrg32k3aM2Seq
	.align		8
        /*0048*/ 	.dword	$str


//--------------------- .nv.constant3             --------------------------
	.section	.nv.constant3,"a",@progbits
	.align	8
.nv.constant3:
	.type		__cr_lgamma_table,@object
	.size		__cr_lgamma_table,(.L_8 - __cr_lgamma_table)
__cr_lgamma_table:
        /*0000*/ 	.byte	0x00, 0x00, 0x00, 0x00, 0x00, 0x00, 0x00, 0x00, 0x00, 0x00, 0x00, 0x00, 0x00, 0x00, 0x00, 0x00
        /*0010*/ 	.byte	0xef, 0x39, 0xfa, 0xfe, 0x42, 0x2e, 0xe6, 0x3f, 0x02, 0x20, 0x2a, 0xfa, 0x0b, 0xab, 0xfc, 0x3f
        /*0020*/ 	.byte	0xf9, 0x2c, 0x92, 0x7c, 0xa7, 0x6c, 0x09, 0x40, 0xc9, 0x79, 0x44, 0x3c, 0x64, 0x26, 0x13, 0x40
        /*0030*/ 	.byte	0xca, 0x01, 0xcf, 0x3a, 0x27, 0x51, 0x1a, 0x40, 0x30, 0xcc, 0x2d, 0xf3, 0xe1, 0x0c, 0x21, 0x40
        /*0040*/ 	.byte	0x0d, 0xb7, 0xfc, 0x82, 0x8e, 0x35, 0x25, 0x40
.L_8:


//--------------------- .text._Z20monteCarloMazeKernelPciiPi --------------------------
	.section	.text._Z20monteCarloMazeKernelPciiPi,"ax",@progbits
	.align	128
        .global         _Z20monteCarloMazeKernelPciiPi
        .type           _Z20monteCarloMazeKernelPciiPi,@function
        .size           _Z20monteCarloMazeKernelPciiPi,(.L_x_21 - _Z20monteCarloMazeKernelPciiPi)
        .other          _Z20monteCarloMazeKernelPciiPi,@"STO_CUDA_ENTRY STV_DEFAULT"
_Z20monteCarloMazeKernelPciiPi:
.text._Z20monteCarloMazeKernelPciiPi:
[----:B------:R-:W0:Y:S01]  /*0000*/  LDC R1, c[0x0][0x37c] ;  /* 0x0000df00ff017b82 */ /* 0x000e220000000800 */
[----:B------:R-:W1:Y:S01]  /*0010*/  S2R R3, SR_TID.X ;  /* 0x0000000000037919 */ /* 0x000e620000002100 */
[----:B0-----:R-:W-:Y:S01]  /*0020*/  VIADD R1, R1, 0xfffe7940 ;  /* 0xfffe794001017836 */ /* 0x001fe20000000000 */
[----:B------:R-:W0:Y:S05]  /*0030*/  LDCU UR40, c[0x0][0x2fc] ;  /* 0x00005f80ff2877ac */ /* 0x000e2a0008000800 */
[----:B------:R-:W1:Y:S01]  /*0040*/  S2UR UR4, SR_CTAID.X ;  /* 0x00000000000479c3 */ /* 0x000e620000002500 */
[----:B------:R-:W-:Y:S01]  /*0050*/  IMAD.MOV.U32 R0, RZ, RZ, 0xa ;  /* 0x0000000aff007424 */ /* 0x000fe200078e00ff */
[----:B------:R2:W-:Y:S01]  /*0060*/  STL.U8 [R1], RZ ;  /* 0x000000ff01007387 */ /* 0x0005e20000100000 */
[----:B------:R-:W-:-:S03]  /*0070*/  IMAD.MOV.U32 R2, RZ, RZ, RZ ;  /* 0x000000ffff027224 */ /* 0x000fc600078e00ff */
[----:B------:R2:W-:Y:S02]  /*0080*/  STL.U8 [R1+0x1], RZ ;  /* 0x000001ff01007387 */ /* 0x0005e40000100000 */
[----:B------:R-:W1:Y:S02]  /*0090*/  LDC R16, c[0x0][0x360] ;  /* 0x0000d800ff107b82 */ /* 0x000e640000000800 */
[----:B------:R2:W-:Y:S04]  /*00a0*/  STL.U8 [R1+0x2], RZ ;  /* 0x000002ff01007387 */ /* 0x0005e80000100000 */
[----:B------:R2:W-:Y:S02]  /*00b0*/  STL.U8 [R1+0x3], RZ ;  /* 0x000003ff01007387 */ /* 0x0005e40000100000 */
[----:B------:R-:W3:Y:S02]  /*00c0*/  LDC R10, c[0x0][0x2f8] ;  /* 0x0000be00ff0a7b82 */ /* 0x000ee40000000800 */
[----:B------:R2:W-:Y:S04]  /*00d0*/  STL.U8 [R1+0x4], RZ ;  /* 0x000004ff01007387 */ /* 0x0005e80000100000 */
[----:B------:R2:W-:Y:S04]  /*00e0*/  STL.U8 [R1+0x5], RZ ;  /* 0x000005ff01007387 */ /* 0x0005e80000100000 */
[----:B------:R2:W-:Y:S04]  /*00f0*/  STL.U8 [R1+0x6], RZ ;  /* 0x000006ff01007387 */ /* 0x0005e80000100000 */
[----:B------:R2:W-:Y:S01]  /*0100*/  STL.U8 [R1+0x7], RZ ;  /* 0x000007ff01007387 */ /* 0x0005e20000100000 */
[----:B-1----:R-:W-:-:S03]  /*0110*/  IMAD R16, R16, UR4, R3 ;  /* 0x0000000410107c24 */ /* 0x002fc6000f8e0203 */
[----:B------:R2:W-:Y:S04]  /*0120*/  STL.U8 [R1+0x8], RZ ;  /* 0x000008ff01007387 */ /* 0x0005e80000100000 */
[----:B0-----:R2:W-:Y:S02]  /*0130*/  STL.U8 [R1+0x9], RZ ;  /* 0x000009ff01007387 */ /* 0x0015e40000100000 */
.L_x_0:
[----:B0-----:R-:W-:Y:S01]  /*0140*/  IMAD.IADD R3, R1, 0x1, R0 ;  /* 0x0000000101037824 */ /* 0x001fe200078e0200 */
[----:B------:R-:W-:-:S04]  /*0150*/  IADD3 R0, P0, PT, R0, 0xa5, RZ ;  /* 0x000000a500007810 */ /* 0x000fc80007f1e0ff */
[----:B------:R0:W-:Y:S01]  /*0160*/  STL.U8 [R3], RZ ;  /* 0x000000ff03007387 */ /* 0x0001e20000100000 */
[----:B------:R-:W-:Y:S01]  /*0170*/  IMAD.X R2, RZ, RZ, R2, P0 ;  /* 0x000000ffff027224 */ /* 0x000fe200000e0602 */
[----:B------:R-:W-:Y:S02]  /*0180*/  ISETP.GE.U32.AND P0, PT, R0, 0x186a0, PT ;  /* 0x000186a00000780c */ /* 0x000fe40003f06070 */
[----:B------:R0:W-:Y:S02]  /*0190*/  STL.U8 [R3+0x1], RZ ;  /* 0x000001ff03007387 */ /* 0x0001e40000100000 */
[----:B------:R-:W-:Y:S02]  /*01a0*/  ISETP.GE.U32.AND.EX P0, PT, R2, RZ, PT, P0 ;  /* 0x000000ff0200720c */ /* 0x000fe40003f06100 */
[----:B------:R0:W-:Y:S04]  /*01b0*/  STL.U8 [R3+0x2], RZ ;  /* 0x000002ff03007387 */ /* 0x0001e80000100000 */
        /* <DEDUP_REMOVED lines=161> */
[----:B------:R0:W-:Y:S01]  /*0bd0*/  STL.U8 [R3+0xa4], RZ ;  /* 0x0000a4ff03007387 */ /* 0x0001e20000100000 */
[----:B------:R-:W-:Y:S05]  /*0be0*/  @!P0 BRA `(.L_x_0) ;  /* 0xfffffff400548947 */ /* 0x000fea000383ffff */
[----:B------:R-:W-:Y:S01]  /*0bf0*/  IMAD.MOV.U32 R6, RZ, RZ, 0x1 ;  /* 0x00000001ff067424 */ /* 0x000fe200078e00ff */
[----:B0-----:R-:W0:Y:S01]  /*0c00*/  LDC.64 R2, c[0x0][0x388] ;  /* 0x0000e200ff027b82 */ /* 0x001e220000000a00 */
[----:B------:R-:W1:Y:S01]  /*0c10*/  LDCU.64 UR38, c[0x0][0x388] ;  /* 0x00007100ff2677ac */ /* 0x000e620008000a00 */
[C---:B------:R-:W-:Y:S01]  /*0c20*/  VIADD R0, R16.reuse, 0x4d2 ;  /* 0x000004d210007836 */ /* 0x040fe20000000000 */
[----:B------:R-:W-:Y:S01]  /*0c30*/  ISETP.GT.AND P0, PT, R16, -0x4d3, PT ;  /* 0xfffffb2d1000780c */ /* 0x000fe20003f04270 */
[----:B------:R4:W-:Y:S01]  /*0c40*/  STL.U8 [R1+0x1], R6 ;  /* 0x0000010601007387 */ /* 0x0009e20000100000 */
[----:B------:R-:W-:Y:S01]  /*0c50*/  IMAD.MOV.U32 R5, RZ, RZ, -0x266e14b1 ;  /* 0xd991eb4fff057424 */ /* 0x000fe200078e00ff */
[----:B------:R-:W-:Y:S01]  /*0c60*/  BSSY.RECONVERGENT B6, `(.L_x_1) ;  /* 0x00000c3000067945 */ /* 0x000fe20003800200 */
[----:B------:R-:W-:Y:S01]  /*0c70*/  LOP3.LUT R4, R0, 0xaad26b49, RZ, 0x3c, !PT ;  /* 0xaad26b4900047812 */ /* 0x000fe200078e3cff */
[----:B------:R-:W-:Y:S01]  /*0c80*/  IMAD.MOV.U32 R9, RZ, RZ, 0x1 ;  /* 0x00000001ff097424 */ /* 0x000fe200078e00ff */
[----:B------:R-:W0:Y:S01]  /*0c90*/  LDCU.64 UR36, c[0x0][0x358] ;  /* 0x00006b00ff2477ac */ /* 0x000e220008000a00 */
[----:B------:R-:W-:Y:S01]  /*0ca0*/  SEL R5, R5, 0x8bf16996, P0 ;  /* 0x8bf1699605057807 */ /* 0x000fe20000000000 */
[----:B------:R-:W-:-:S02]  /*0cb0*/  IMAD.MOV.U32 R8, RZ, RZ, RZ ;  /* 0x000000ffff087224 */ /* 0x000fc400078e00ff */
[----:B------:R-:W-:Y:S01]  /*0cc0*/  IMAD R4, R4, 0x4182bed5, RZ ;  /* 0x4182bed504047824 */ /* 0x000fe200078e02ff */
[----:B------:R-:W-:Y:S01]  /*0cd0*/  LOP3.LUT R19, R5, 0x5491333, RZ, 0x3c, !PT ;  /* 0x0549133305137812 */ /* 0x000fe200078e3cff */
[----:B------:R-:W-:Y:S01]  /*0ce0*/  IMAD.MOV.U32 R0, RZ, RZ, RZ ;  /* 0x000000ffff007224 */ /* 0x000fe200078e00ff */
[----:B------:R-:W0:Y:S01]  /*0cf0*/  LDCU.64 UR42, c[0x0][0x380] ;  /* 0x00007000ff2a77ac */ /* 0x000e220008000a00 */
[----:B------:R-:W-:Y:S01]  /*0d00*/  VIADD R21, R1, 0x186a0 ;  /* 0x000186a001157836 */ /* 0x000fe20000000000 */
[C---:B------:R-:W-:Y:S01]  /*0d10*/  IADD3 R18, PT, PT, R5.reuse, 0x64f0c9, R4 ;  /* 0x0064f0c905127810 */ /* 0x040fe20007ffe004 */
[----:B------:R-:W-:Y:S01]  /*0d20*/  IMAD.MOV.U32 R17, RZ, RZ, RZ ;  /* 0x000000ffff117224 */ /* 0x000fe200078e00ff */
[C---:B------:R-:W-:Y:S01]  /*0d30*/  LOP3.LUT R14, R4.reuse, 0x159a55e5, RZ, 0x3c, !PT ;  /* 0x159a55e5040e7812 */ /* 0x040fe200078e3cff */
[----:B------:R-:W-:Y:S01]  /*0d40*/  VIADD R20, R5, 0x1f123bb5 ;  /* 0x1f123bb505147836 */ /* 0x000fe20000000000 */
[----:B-1----:R-:W-:Y:S01]  /*0d50*/  UIADD3 UR38, UPT, UPT, UR38, -0x2, URZ ;  /* 0xfffffffe26267890 */ /* 0x002fe2000fffe0ff */
[C---:B------:R-:W-:Y:S01]  /*0d60*/  VIADD R15, R4.reuse, 0x75bcd15 ;  /* 0x075bcd15040f7836 */ /* 0x040fe20000000000 */
[----:B------:R-:W-:Y:S01]  /*0d70*/  UIADD3 UR39, UPT, UPT, UR39, -0x1, URZ ;  /* 0xffffffff27277890 */ /* 0x000fe2000fffe0ff */
[----:B----4-:R-:W-:-:S11]  /*0d80*/  VIADD R13, R4, 0x583f19 ;  /* 0x00583f19040d7836 */ /* 0x010fd60000000000 */
.L_x_18:
[----:B------:R-:W-:Y:S01]  /*0d90*/  IMAD.MOV.U32 R4, RZ, RZ, -0x1 ;  /* 0xffffffffff047424 */ /* 0x000fe200078e00ff */
[CC--:B0-----:R-:W-:Y:S01]  /*0da0*/  ISETP.GE.AND P2, PT, R9.reuse, R2.reuse, PT ;  /* 0x000000020900720c */ /* 0x0c1fe20003f46270 */
[----:B------:R-:W-:Y:S01]  /*0db0*/  IMAD.MOV.U32 R5, RZ, RZ, -0x1 ;  /* 0xffffffffff057424 */ /* 0x000fe200078e00ff */
[CC--:B------:R-:W-:Y:S01]  /*0dc0*/  ISETP.GT.AND P4, PT, R0.reuse, R3.reuse, PT ;  /* 0x000000030000720c */ /* 0x0c0fe20003f84270 */
[----:B------:R-:W-:Y:S01]  /*0dd0*/  IMAD.MOV.U32 R6, RZ, RZ, -0x1 ;  /* 0xffffffffff067424 */ /* 0x000fe200078e00ff */
[C---:B------:R-:W-:Y:S01]  /*0de0*/  ISETP.GT.AND P2, PT, R9.reuse, -0x1, !P2 ;  /* 0xffffffff0900780c */ /* 0x040fe20005744270 */
[----:B------:R-:W-:Y:S01]  /*0df0*/  IMAD.MOV.U32 R7, RZ, RZ, -0x1 ;  /* 0xffffffffff077424 */ /* 0x000fe200078e00ff */
[C---:B------:R-:W-:Y:S01]  /*0e00*/  ISETP.GT.AND P4, PT, R0.reuse, RZ, !P4 ;  /* 0x000000ff0000720c */ /* 0x040fe20006784270 */
[C---:B------:R-:W-:Y:S01]  /*0e10*/  VIADD R11, R9.reuse, 0x1 ;  /* 0x00000001090b7836 */ /* 0x040fe20000000000 */
[C---:B------:R-:W-:Y:S01]  /*0e20*/  ISETP.GE.AND P0, PT, R0.reuse, R3, PT ;  /* 0x000000030000720c */ /* 0x040fe20003f06270 */
[----:B------:R-:W-:Y:S01]  /*0e30*/  VIADD R12, R0, 0x1 ;  /* 0x00000001000c7836 */ /* 0x000fe20000000000 */
[----:B------:R0:W-:Y:S01]  /*0e40*/  STL.128 [R1+0x186a0], R4 ;  /* 0x0186a00401007387 */ /* 0x0001e20000100c00 */
[----:B------:R-:W-:Y:S01]  /*0e50*/  PLOP3.LUT P4, PT, P2, P4, PT, 0x80, 0x8 ;  /* 0x000000000008781c */ /* 0x000fe20001789070 */
[----:B------:R-:W-:Y:S01]  /*0e60*/  BSSY.RECONVERGENT B0, `(.L_x_2) ;  /* 0x0000019000007945 */ /* 0x000fe20003800200 */
[-C--:B------:R-:W-:Y:S01]  /*0e70*/  ISETP.GT.AND P1, PT, R9, R2.reuse, PT ;  /* 0x000000020900720c */ /* 0x080fe20003f24270 */
[----:B------:R-:W-:Y:S01]  /*0e80*/  HFMA2 R22, -RZ, RZ, 0, 0 ;  /* 0x00000000ff167431 */ /* 0x000fe200000001ff */
[----:B------:R-:W-:-:S02]  /*0e90*/  ISETP.GE.AND P3, PT, R11, R2, PT ;  /* 0x000000020b00720c */ /* 0x000fc40003f66270 */
[----:B------:R-:W-:Y:S02]  /*0ea0*/  ISETP.GE.AND P5, PT, R12, R3, PT ;  /* 0x000000030c00720c */ /* 0x000fe40003fa6270 */
[C---:B------:R-:W-:Y:S02]  /*0eb0*/  ISETP.GT.AND P0, PT, R0.reuse, -0x1, !P0 ;  /* 0xffffffff0000780c */ /* 0x040fe40004704270 */
[C---:B------:R-:W-:Y:S02]  /*0ec0*/  ISETP.GT.AND P1, PT, R9.reuse, RZ, !P1 ;  /* 0x000000ff0900720c */ /* 0x040fe40004f24270 */
[----:B------:R-:W-:Y:S02]  /*0ed0*/  ISETP.GT.AND P3, PT, R9, -0x2, !P3 ;  /* 0xfffffffe0900780c */ /* 0x000fe40005f64270 */
[----:B------:R-:W-:Y:S02]  /*0ee0*/  ISETP.GT.AND P5, PT, R0, -0x2, !P5 ;  /* 0xfffffffe0000780c */ /* 0x000fe40006fa4270 */
[----:B------:R-:W-:-:S02]  /*0ef0*/  PLOP3.LUT P1, PT, P1, P0, PT, 0x80, 0x8 ;  /* 0x000000000008781c */ /* 0x000fc40000f21070 */
[----:B------:R-:W-:Y:S02]  /*0f00*/  PLOP3.LUT P3, PT, P3, P0, PT, 0x80, 0x8 ;  /* 0x000000000008781c */ /* 0x000fe40001f61070 */
[----:B------:R-:W-:Y:S01]  /*0f10*/  PLOP3.LUT P5, PT, P2, P5, PT, 0x80, 0x8 ;  /* 0x000000000008781c */ /* 0x000fe200017ab070 */
[----:B0-----:R-:W-:-:S12]  /*0f20*/  @!P4 BRA `(.L_x_3) ;  /* 0x000000000030c947 */ /* 0x001fd80003800000 */
[----:B------:R-:W-:-:S04]  /*0f30*/  VIADD R6, R0, 0xffffffff ;  /* 0xffffffff00067836 */ /* 0x000fc80000000000 */
[----:B------:R-:W-:-:S05]  /*0f40*/  IMAD R6, R6, R2, R9 ;  /* 0x0000000206067224 */ /* 0x000fca00078e0209 */
[----:B------:R-:W-:-:S04]  /*0f50*/  IADD3 R4, P0, PT, R6, UR42, RZ ;  /* 0x0000002a06047c10 */ /* 0x000fc8000ff1e0ff */
[----:B------:R-:W-:-:S05]  /*0f60*/  LEA.HI.X.SX32 R5, R6, UR43, 0x1, P0 ;  /* 0x0000002b06057c11 */ /* 0x000fca00080f0eff */
[----:B------:R-:W4:Y:S02]  /*0f70*/  LDG.E.U8 R4, desc[UR36][R4.64] ;  /* 0x0000002404047981 */ /* 0x000f24000c1e1100 */
[----:B----4-:R-:W-:-:S13]  /*0f80*/  ISETP.NE.AND P0, PT, R4, 0x23, PT ;  /* 0x000000230400780c */ /* 0x010fda0003f05270 */
[----:B------:R-:W-:Y:S05]  /*0f90*/  @!P0 BRA `(.L_x_3) ;  /* 0x0000000000148947 */ /* 0x000fea0003800000 */
[----:B------:R-:W-:-:S06]  /*0fa0*/  IMAD.IADD R4, R1, 0x1, R6 ;  /* 0x0000000101047824 */ /* 0x000fcc00078e0206 */
[----:B------:R-:W4:Y:S02]  /*0fb0*/  LDL.U8 R4, [R4] ;  /* 0x0000000004047983 */ /* 0x000f240000100000 */
[----:B----4-:R-:W-:-:S13]  /*0fc0*/  ISETP.NE.AND P0, PT, R4, RZ, PT ;  /* 0x000000ff0400720c */ /* 0x010fda0003f05270 */
[----:B------:R0:W-:Y:S01]  /*0fd0*/  @!P0 STL [R1+0x186a0], RZ ;  /* 0x0186a0ff01008387 */ /* 0x0001e20000100800 */
[----:B------:R-:W-:-:S07]  /*0fe0*/  @!P0 IMAD.MOV.U32 R22, RZ, RZ, 0x1 ;  /* 0x00000001ff168424 */ /* 0x000fce00078e00ff */
.L_x_3:
[----:B------:R-:W-:Y:S05]  /*0ff0*/  BSYNC.RECONVERGENT B0 ;  /* 0x0000000000007941 */ /* 0x000fea0003800200 */
.L_x_2:
[----:B------:R-:W-:Y:S04]  /*1000*/  BSSY.RECONVERGENT B0, `(.L_x_4) ;  /* 0x0000013000007945 */ /* 0x000fe80003800200 */
[----:B------:R-:W-:Y:S05]  /*1010*/  @!P3 BRA `(.L_x_5) ;  /* 0x000000000044b947 */ /* 0x000fea0003800000 */
[----:B------:R-:W-:Y:S01]  /*1020*/  IMAD R4, R0, R2, RZ ;  /* 0x0000000200047224 */ /* 0x000fe200078e02ff */
[----:B------:R-:W-:-:S04]  /*1030*/  SHF.R.S32.HI R5, RZ, 0x1f, R9 ;  /* 0x0000001fff057819 */ /* 0x000fc80000011409 */
[----:B------:R-:W-:-:S04]  /*1040*/  IADD3 R6, P0, PT, R9, R4, RZ ;  /* 0x0000000409067210 */ /* 0x000fc80007f1e0ff */
[----:B------:R-:W-:Y:S02]  /*1050*/  LEA.HI.X.SX32 R5, R4, R5, 0x1, P0 ;  /* 0x0000000504057211 */ /* 0x000fe400000f0eff */
[----:B------:R-:W-:-:S04]  /*1060*/  IADD3 R4, P0, PT, R6, UR42, RZ ;  /* 0x0000002a06047c10 */ /* 0x000fc8000ff1e0ff */
[----:B------:R-:W-:-:S05]  /*1070*/  IADD3.X R5, PT, PT, R5, UR43, RZ, P0, !PT ;  /* 0x0000002b05057c10 */ /* 0x000fca00087fe4ff */
[----:B------:R-:W4:Y:S02]  /*1080*/  LDG.E.U8 R4, desc[UR36][R4.64+0x1] ;  /* 0x0000012404047981 */ /* 0x000f24000c1e1100 */
[----:B----4-:R-:W-:-:S13]  /*1090*/  ISETP.NE.AND P0, PT, R4, 0x23, PT ;  /* 0x000000230400780c */ /* 0x010fda0003f05270 */
[----:B------:R-:W-:Y:S05]  /*10a0*/  @!P0 BRA `(.L_x_5) ;  /* 0x0000000000208947 */ /* 0x000fea0003800000 */
[----:B------:R-:W-:-:S05]  /*10b0*/  IMAD.IADD R6, R1, 0x1, R6 ;  /* 0x0000000101067824 */ /* 0x000fca00078e0206 */
[----:B------:R-:W4:Y:S02]  /*10c0*/  LDL.U8 R4, [R6+0x1] ;  /* 0x0000010006047983 */ /* 0x000f240000100000 */
[----:B----4-:R-:W-:-:S13]  /*10d0*/  ISETP.NE.AND P0, PT, R4, RZ, PT ;  /* 0x000000ff0400720c */ /* 0x010fda0003f05270 */
[C---:B------:R-:W-:Y:S02]  /*10e0*/  @!P0 IMAD R5, R22.reuse, 0x4, R21 ;  /* 0x0000000416058824 */ /* 0x040fe400078e0215 */
[----:B------:R-:W-:Y:S02]  /*10f0*/  @!P0 IMAD.MOV.U32 R24, RZ, RZ, 0x1 ;  /* 0x00000001ff188424 */ /* 0x000fe400078e00ff */
[----:B------:R-:W-:-:S03]  /*1100*/  @!P0 VIADD R4, R22, 0x1 ;  /* 0x0000000116048836 */ /* 0x000fc60000000000 */
[----:B------:R1:W-:Y:S01]  /*1110*/  @!P0 STL [R5], R24 ;  /* 0x0000001805008387 */ /* 0x0003e20000100800 */
[----:B------:R-:W-:-:S07]  /*1120*/  @!P0 IMAD.MOV.U32 R22, RZ, RZ, R4 ;  /* 0x000000ffff168224 */ /* 0x000fce00078e0004 */
.L_x_5:
[----:B------:R-:W-:Y:S05]  /*1130*/  BSYNC.RECONVERGENT B0 ;  /* 0x0000000000007941 */ /* 0x000fea0003800200 */
.L_x_4:
[----:B------:R-:W-:Y:S04]  /*1140*/  BSSY.RECONVERGENT B0, `(.L_x_6) ;  /* 0x0000010000007945 */ /* 0x000fe80003800200 */
[----:B------:R-:W-:Y:S05]  /*1150*/  @!P5 BRA `(.L_x_7) ;  /* 0x000000000038d947 */ /* 0x000fea0003800000 */
[----:B------:R-:W-:-:S05]  /*1160*/  IMAD R6, R12, R2, R9 ;  /* 0x000000020c067224 */ /* 0x000fca00078e0209 */
[----:B------:R-:W-:-:S04]  /*1170*/  IADD3 R4, P0, PT, R6, UR42, RZ ;  /* 0x0000002a06047c10 */ /* 0x000fc8000ff1e0ff */
[----:B-1----:R-:W-:-:S05]  /*1180*/  LEA.HI.X.SX32 R5, R6, UR43, 0x1, P0 ;  /* 0x0000002b06057c11 */ /* 0x002fca00080f0eff */
[----:B------:R-:W4:Y:S02]  /*1190*/  LDG.E.U8 R4, desc[UR36][R4.64] ;  /* 0x0000002404047981 */ /* 0x000f24000c1e1100 */
[----:B----4-:R-:W-:-:S13]  /*11a0*/  ISETP.NE.AND P0, PT, R4, 0x23, PT ;  /* 0x000000230400780c */ /* 0x010fda0003f05270 */
[----:B------:R-:W-:Y:S05]  /*11b0*/  @!P0 BRA `(.L_x_7) ;  /* 0x0000000000208947 */ /* 0x000fea0003800000 */
[----:B------:R-:W-:-:S06]  /*11c0*/  IMAD.IADD R4, R1, 0x1, R6 ;  /* 0x0000000101047824 */ /* 0x000fcc00078e0206 */
[----:B------:R-:W4:Y:S02]  /*11d0*/  LDL.U8 R4, [R4] ;  /* 0x0000000004047983 */ /* 0x000f240000100000 */
[----:B----4-:R-:W-:-:S13]  /*11e0*/  ISETP.NE.AND P0, PT, R4, RZ, PT ;  /* 0x000000ff0400720c */ /* 0x010fda0003f05270 */
[C---:B------:R-:W-:Y:S02]  /*11f0*/  @!P0 IMAD R24, R22.reuse, 0x4, R21 ;  /* 0x0000000416188824 */ /* 0x040fe400078e0215 */
[----:B------:R-:W-:Y:S02]  /*1200*/  @!P0 IMAD.MOV.U32 R5, RZ, RZ, 0x2 ;  /* 0x00000002ff058424 */ /* 0x000fe400078e00ff */
[----:B------:R-:W-:-:S03]  /*1210*/  @!P0 VIADD R6, R22, 0x1 ;  /* 0x0000000116068836 */ /* 0x000fc60000000000 */
[----:B------:R4:W-:Y:S01]  /*1220*/  @!P0 STL [R24], R5 ;  /* 0x0000000518008387 */ /* 0x0009e20000100800 */
[----:B------:R-:W-:-:S07]  /*1230*/  @!P0 IMAD.MOV.U32 R22, RZ, RZ, R6 ;  /* 0x000000ffff168224 */ /* 0x000fce00078e0006 */
.L_x_7:
[----:B------:R-:W-:Y:S05]  /*1240*/  BSYNC.RECONVERGENT B0 ;  /* 0x0000000000007941 */ /* 0x000fea0003800200 */
.L_x_6:
[----:B------:R-:W-:Y:S04]  /*1250*/  BSSY.RECONVERGENT B0, `(.L_x_8) ;  /* 0x0000012000007945 */ /* 0x000fe80003800200 */
[----:B------:R-:W-:Y:S05]  /*1260*/  @!P1 BRA `(.L_x_9) ;  /* 0x0000000000409947 */ /* 0x000fea0003800000 */
[----:B------:R-:W-:-:S05]  /*1270*/  IMAD R4, R0, R2, RZ ;  /* 0x0000000200047224 */ /* 0x000fca00078e02ff */
[----:B------:R-:W-:-:S04]  /*1280*/  IADD3 R6, P0, PT, R9, R4, RZ ;  /* 0x0000000409067210 */ /* 0x000fc80007f1e0ff */
[----:B-1--4-:R-:W-:Y:S02]  /*1290*/  LEA.HI.X.SX32 R5, R4, RZ, 0x1, P0 ;  /* 0x000000ff04057211 */ /* 0x012fe400000f0eff */
[----:B------:R-:W-:-:S04]  /*12a0*/  IADD3 R4, P0, PT, R6, UR42, RZ ;  /* 0x0000002a06047c10 */ /* 0x000fc8000ff1e0ff */
[----:B------:R-:W-:-:S05]  /*12b0*/  IADD3.X R5, PT, PT, R5, UR43, RZ, P0, !PT ;  /* 0x0000002b05057c10 */ /* 0x000fca00087fe4ff */
[----:B------:R-:W4:Y:S02]  /*12c0*/  LDG.E.U8 R4, desc[UR36][R4.64+-0x1] ;  /* 0xffffff2404047981 */ /* 0x000f24000c1e1100 */
[----:B----4-:R-:W-:-:S13]  /*12d0*/  ISETP.NE.AND P0, PT, R4, 0x23, PT ;  /* 0x000000230400780c */ /* 0x010fda0003f05270 */
[----:B------:R-:W-:Y:S05]  /*12e0*/  @!P0 BRA `(.L_x_9) ;  /* 0x0000000000208947 */ /* 0x000fea0003800000 */
[----:B------:R-:W-:-:S06]  /*12f0*/  IMAD.IADD R4, R1, 0x1, R6 ;  /* 0x0000000101047824 */ /* 0x000fcc00078e0206 */
[----:B------:R-:W4:Y:S02]  /*1300*/  LDL.U8 R4, [R4+-0x1] ;  /* 0xffffff0004047983 */ /* 0x000f240000100000 */
[----:B----4-:R-:W-:-:S13]  /*1310*/  ISETP.NE.AND P0, PT, R4, RZ, PT ;  /* 0x000000ff0400720c */ /* 0x010fda0003f05270 */
[C---:B------:R-:W-:Y:S01]  /*1320*/  @!P0 IMAD R24, R22.reuse, 0x4, R21 ;  /* 0x0000000416188824 */ /* 0x040fe200078e0215 */
[----:B------:R-:W-:Y:S01]  /*1330*/  @!P0 MOV R5, 0x3 ;  /* 0x0000000300058802 */ /* 0x000fe20000000f00 */
[----:B------:R-:W-:-:S04]  /*1340*/  @!P0 VIADD R6, R22, 0x1 ;  /* 0x0000000116068836 */ /* 0x000fc80000000000 */
[----:B------:R1:W-:Y:S01]  /*1350*/  @!P0 STL [R24], R5 ;  /* 0x0000000518008387 */ /* 0x0003e20000100800 */
[----:B------:R-:W-:-:S07]  /*1360*/  @!P0 IMAD.MOV.U32 R22, RZ, RZ, R6 ;  /* 0x000000ffff168224 */ /* 0x000fce00078e0006 */
.L_x_9:
[----:B------:R-:W-:Y:S05]  /*1370*/  BSYNC.RECONVERGENT B0 ;  /* 0x0000000000007941 */ /* 0x000fea0003800200 */
.L_x_8:
[----:B------:R-:W-:Y:S01]  /*1380*/  ISETP.NE.AND P0, PT, R22, RZ, PT ;  /* 0x000000ff1600720c */ /* 0x000fe20003f05270 */
[----:B------:R-:W-:Y:S02]  /*1390*/  IMAD.MOV.U32 R7, RZ, RZ, R14 ;  /* 0x000000ffff077224 */ /* 0x000fe400078e000e */
[----:B------:R-:W-:Y:S02]  /*13a0*/  IMAD.MOV.U32 R14, RZ, RZ, R20 ;  /* 0x000000ffff0e7224 */ /* 0x000fe400078e0014 */
[----:B------:R-:W-:Y:S02]  /*13b0*/  IMAD.MOV.U32 R20, RZ, RZ, R19 ;  /* 0x000000ffff147224 */ /* 0x000fe400078e0013 */
[----:B------:R-:W-:Y:S02]  /*13c0*/  IMAD.MOV.U32 R6, RZ, RZ, -0x1 ;  /* 0xffffffffff067424 */ /* 0x000fe400078e00ff */
[----:B------:R-:W-:-:S04]  /*13d0*/  IMAD.MOV.U32 R19, RZ, RZ, R13 ;  /* 0x000000ffff137224 */ /* 0x000fc800078e000d */
[----:B------:R-:W-:Y:S05]  /*13e0*/  @!P0 BRA `(.L_x_10) ;  /* 0x0000000400288947 */ /* 0x000fea0003800000 */
[----:B------:R-:W-:Y:S01]  /*13f0*/  SHF.R.U32.HI R4, RZ, 0x2, R15 ;  /* 0x00000002ff047819 */ /* 0x000fe2000001160f */
[----:B-1--4-:R-:W-:Y:S02]  /*1400*/  IMAD.SHL.U32 R24, R19, 0x10, RZ ;  /* 0x0000001013187824 */ /* 0x012fe400078e00ff */
[----:B------:R-:W-:Y:S01]  /*1410*/  VIADD R18, R18, 0x587c5 ;  /* 0x000587c512127836 */ /* 0x000fe20000000000 */
[----:B------:R-:W-:Y:S01]  /*1420*/  LOP3.LUT R4, R4, R15, RZ, 0x3c, !PT ;  /* 0x0000000f04047212 */ /* 0x000fe200078e3cff */
[----:B------:R-:W-:-:S04]  /*1430*/  IMAD.MOV.U32 R15, RZ, RZ, 0x2f800000 ;  /* 0x2f800000ff0f7424 */ /* 0x000fc800078e00ff */
[----:B------:R-:W-:-:S05]  /*1440*/  IMAD.SHL.U32 R5, R4, 0x2, RZ ;  /* 0x0000000204057824 */ /* 0x000fca00078e00ff */
[----:B------:R-:W-:-:S04]  /*1450*/  LOP3.LUT R5, R19, R24, R5, 0x96, !PT ;  /* 0x0000001813057212 */ /* 0x000fc800078e9605 */
[----:B------:R-:W-:Y:S02]  /*1460*/  LOP3.LUT R13, R5, R4, RZ, 0x3c, !PT ;  /* 0x00000004050d7212 */ /* 0x000fe400078e3cff */
[----:B------:R-:W-:-:S03]  /*1470*/  I2FP.F32.U32 R5, R22 ;  /* 0x0000001600057245 */ /* 0x000fc60000201000 */
[----:B------:R-:W-:-:S05]  /*1480*/  IMAD.IADD R4, R13, 0x1, R18 ;  /* 0x000000010d047824 */ /* 0x000fca00078e0212 */
[----:B------:R-:W-:-:S05]  /*1490*/  I2FP.F32.U32 R4, R4 ;  /* 0x0000000400047245 */ /* 0x000fca0000201000 */
[----:B------:R-:W-:-:S04]  /*14a0*/  FFMA R4, R4, R15, 1.1641532182693481445e-10 ;  /* 0x2f00000004047423 */ /* 0x000fc8000000000f */
[----:B------:R-:W-:-:S06]  /*14b0*/  FMUL R4, R4, R5 ;  /* 0x0000000504047220 */ /* 0x000fcc0000400000 */
[----:B------:R-:W1:Y:S02]  /*14c0*/  F2I.TRUNC.NTZ R4, R4 ;  /* 0x0000000400047305 */ /* 0x000e64000020f100 */
[----:B-1----:R-:W-:-:S06]  /*14d0*/  IMAD R5, R4, 0x4, R21 ;  /* 0x0000000404057824 */ /* 0x002fcc00078e0215 */
[----:B------:R-:W4:Y:S01]  /*14e0*/  LDL R5, [R5] ;  /* 0x0000000005057983 */ /* 0x000f220000100800 */
[----:B------:R-:W-:Y:S01]  /*14f0*/  BSSY.RECONVERGENT B0, `(.L_x_11) ;  /* 0x0000013000007945 */ /* 0x000fe20003800200 */
[----:B----4-:R-:W-:-:S13]  /*1500*/  ISETP.GT.AND P0, PT, R5, 0x1, PT ;  /* 0x000000010500780c */ /* 0x010fda0003f04270 */
[----:B------:R-:W-:Y:S05]  /*1510*/  @P0 BRA `(.L_x_12) ;  /* 0x0000000000280947 */ /* 0x000fea0003800000 */
[----:B------:R-:W-:-:S13]  /*1520*/  ISETP.NE.AND P0, PT, R5, RZ, PT ;  /* 0x000000ff0500720c */ /* 0x000fda0003f05270 */
[----:B------:R-:W-:Y:S05]  /*1530*/  @!P0 BRA `(.L_x_13) ;  /* 0x0000000000188947 */ /* 0x000fea0003800000 */
[----:B------:R-:W-:Y:S01]  /*1540*/  ISETP.NE.AND P0, PT, R5, 0x1, PT ;  /* 0x000000010500780c */ /* 0x000fe20003f05270 */
[----:B------:R-:W-:-:S12]  /*1550*/  IMAD.MOV.U32 R12, RZ, RZ, R0 ;  /* 0x000000ffff0c7224 */ /* 0x000fd800078e0000 */
[----:B------:R-:W-:Y:S05]  /*1560*/  @P0 BRA `(.L_x_14) ;  /* 0x00000000002c0947 */ /* 0x000fea0003800000 */
[----:B------:R-:W-:Y:S01]  /*1570*/  IMAD.MOV.U32 R9, RZ, RZ, R11 ;  /* 0x000000ffff097224 */ /* 0x000fe200078e000b */
[----:B------:R-:W-:Y:S01]  /*1580*/  MOV R12, R0 ;  /* 0x00000000000c7202 */ /* 0x000fe20000000f00 */
[----:B------:R-:W-:Y:S06]  /*1590*/  BRA `(.L_x_14) ;  /* 0x0000000000207947 */ /* 0x000fec0003800000 */
.L_x_13:
[----:B------:R-:W-:Y:S01]  /*15a0*/  VIADD R12, R0, 0xffffffff ;  /* 0xffffffff000c7836 */ /* 0x000fe20000000000 */
[----:B------:R-:W-:Y:S06]  /*15b0*/  BRA `(.L_x_14) ;  /* 0x0000000000187947 */ /* 0x000fec0003800000 */
.L_x_12:
[----:B------:R-:W-:-:S13]  /*15c0*/  ISETP.NE.AND P0, PT, R5, 0x2, PT ;  /* 0x000000020500780c */ /* 0x000fda0003f05270 */
[----:B------:R-:W-:Y:S05]  /*15d0*/  @!P0 BRA `(.L_x_14) ;  /* 0x0000000000108947 */ /* 0x000fea0003800000 */
[----:B------:R-:W-:Y:S01]  /*15e0*/  ISETP.NE.AND P0, PT, R5, 0x3, PT ;  /* 0x000000030500780c */ /* 0x000fe20003f05270 */
[----:B------:R-:W-:-:S12]  /*15f0*/  IMAD.MOV.U32 R12, RZ, RZ, R0 ;  /* 0x000000ffff0c7224 */ /* 0x000fd800078e0000 */
[----:B------:R-:W-:Y:S02]  /*1600*/  @!P0 IMAD.MOV.U32 R12, RZ, RZ, R0 ;  /* 0x000000ffff0c8224 */ /* 0x000fe400078e0000 */
[----:B------:R-:W-:-:S07]  /*1610*/  @!P0 VIADD R9, R9, 0xffffffff ;  /* 0xffffffff09098836 */ /* 0x000fce0000000000 */
.L_x_14:
[----:B------:R-:W-:Y:S05]  /*1620*/  BSYNC.RECONVERGENT B0 ;  /* 0x0000000000007941 */ /* 0x000fea0003800200 */
.L_x_11:
[C---:B------:R-:W-:Y:S01]  /*1630*/  ISETP.GE.AND P1, PT, R9.reuse, R2, PT ;  /* 0x000000020900720c */ /* 0x040fe20003f26270 */
[----:B------:R-:W-:Y:S01]  /*1640*/  BSSY.RECONVERGENT B0, `(.L_x_15) ;  /* 0x0000012000007945 */ /* 0x000fe20003800200 */
[C---:B------:R-:W-:Y:S02]  /*1650*/  ISETP.GE.AND P0, PT, R12.reuse, R3, PT ;  /* 0x000000030c00720c */ /* 0x040fe40003f06270 */
[----:B------:R-:W-:Y:S02]  /*1660*/  ISETP.GT.AND P2, PT, R9, -0x1, !P1 ;  /* 0xffffffff0900780c */ /* 0x000fe40004f44270 */
[C---:B------:R-:W-:Y:S02]  /*1670*/  ISETP.GT.AND P0, PT, R12.reuse, -0x1, !P0 ;  /* 0xffffffff0c00780c */ /* 0x040fe40004704270 */
[----:B------:R-:W-:Y:S02]  /*1680*/  ISETP.NE.AND P1, PT, R12, UR39, PT ;  /* 0x000000270c007c0c */ /* 0x000fe4000bf25270 */
[----:B------:R-:W-:-:S02]  /*1690*/  PLOP3.LUT P0, PT, P2, P0, PT, 0x80, 0x8 ;  /* 0x000000000008781c */ /* 0x000fc40001701070 */
[----:B------:R-:W-:-:S11]  /*16a0*/  ISETP.NE.OR P1, PT, R9, UR38, P1 ;  /* 0x0000002609007c0c */ /* 0x000fd60008f25670 */
[----:B------:R-:W-:Y:S05]  /*16b0*/  @!P0 BRA `(.L_x_16) ;  /* 0x0000000000288947 */ /* 0x000fea0003800000 */
[----:B------:R-:W-:-:S05]  /*16c0*/  IMAD R0, R12, R2, R9 ;  /* 0x000000020c007224 */ /* 0x000fca00078e0209 */
[----:B------:R-:W-:-:S04]  /*16d0*/  IADD3 R4, P0, PT, R0, UR42, RZ ;  /* 0x0000002a00047c10 */ /* 0x000fc8000ff1e0ff */
[----:B------:R-:W-:-:S05]  /*16e0*/  LEA.HI.X.SX32 R5, R0, UR43, 0x1, P0 ;  /* 0x0000002b00057c11 */ /* 0x000fca00080f0eff */
[----:B------:R-:W4:Y:S01]  /*16f0*/  LDG.E.U8 R4, desc[UR36][R4.64] ;  /* 0x0000002404047981 */ /* 0x000f22000c1e1100 */
[----:B------:R-:W-:Y:S01]  /*1700*/  IMAD.MOV.U32 R11, RZ, RZ, 0x1 ;  /* 0x00000001ff0b7424 */ /* 0x000fe200078e00ff */
[----:B----4-:R-:W-:-:S13]  /*1710*/  ISETP.NE.AND P0, PT, R4, 0x23, PT ;  /* 0x000000230400780c */ /* 0x010fda0003f05270 */
[----:B------:R-:W-:Y:S01]  /*1720*/  @P0 PRMT R5, R11, 0x7610, R5 ;  /* 0x000076100b050816 */ /* 0x000fe20000000005 */
[----:B------:R-:W-:Y:S02]  /*1730*/  @P0 IMAD.IADD R0, R1, 0x1, R0 ;  /* 0x0000000101000824 */ /* 0x000fe400078e0200 */
[----:B------:R-:W-:-:S03]  /*1740*/  @P0 VIADD R17, R17, 0x1 ;  /* 0x0000000111110836 */ /* 0x000fc60000000000 */
[----:B------:R1:W-:Y:S04]  /*1750*/  @P0 STL.U8 [R0], R5 ;  /* 0x0000000500000387 */ /* 0x0003e80000100000 */
.L_x_16:
[----:B------:R-:W-:Y:S05]  /*1760*/  BSYNC.RECONVERGENT B0 ;  /* 0x0000000000007941 */ /* 0x000fea0003800200 */
.L_x_15:
[----:B------:R-:W-:Y:S05]  /*1770*/  @!P1 BRA `(.L_x_17) ;  /* 0x0000000000189947 */ /* 0x000fea0003800000 */
[----:B------:R-:W-:-:S05]  /*1780*/  VIADD R8, R8, 0x1 ;  /* 0x0000000108087836 */ /* 0x000fca0000000000 */
[----:B------:R-:W-:-:S13]  /*1790*/  ISETP.NE.AND P0, PT, R8, 0x186a0, PT ;  /* 0x000186a00800780c */ /* 0x000fda0003f05270 */
[----:B------:R-:W-:Y:S05]  /*17a0*/  @!P0 BRA `(.L_x_10) ;  /* 0x0000000000388947 */ /* 0x000fea0003800000 */
[----:B-1----:R-:W-:Y:S02]  /*17b0*/  IMAD.MOV.U32 R0, RZ, RZ, R12 ;  /* 0x000000ffff007224 */ /* 0x002fe400078e000c */
[----:B------:R-:W-:Y:S01]  /*17c0*/  IMAD.MOV.U32 R15, RZ, RZ, R7 ;  /* 0x000000ffff0f7224 */ /* 0x000fe200078e0007 */
[----:B------:R-:W-:Y:S06]  /*17d0*/  BRA `(.L_x_18) ;  /* 0xfffffff4006c7947 */ /* 0x000fec000383ffff */
.L_x_17:
[----:B-1----:R-:W-:Y:S01]  /*17e0*/  MOV R0, 0x0 ;  /* 0x0000000000007802 */ /* 0x002fe20000000f00 */
[----:B------:R1:W-:Y:S01]  /*17f0*/  STL.64 [R1+0x186b0], R16 ;  /* 0x0186b01001007387 */ /* 0x0003e20000100a00 */
[----:B------:R-:W4:Y:S01]  /*1800*/  LDCU.64 UR4, c[0x4][0x48] ;  /* 0x01000900ff0477ac */ /* 0x000f220008000a00 */
[----:B---3--:R-:W-:Y:S01]  /*1810*/  IADD3 R6, P0, P1, R1, 0x186b0, R10 ;  /* 0x000186b001067810 */ /* 0x008fe2000791e00a */
[----:B------:R1:W3:Y:S03]  /*1820*/  LDC.64 R2, c[0x4][R0] ;  /* 0x0100000000027b82 */ /* 0x0002e60000000a00 */
[----:B------:R-:W-:Y:S01]  /*1830*/  IADD3.X R7, PT, PT, RZ, UR40, RZ, P0, P1 ;  /* 0x00000028ff077c10 */ /* 0x000fe200087e24ff */
[----:B----4-:R-:W-:Y:S02]  /*1840*/  IMAD.U32 R4, RZ, RZ, UR4 ;  /* 0x00000004ff047e24 */ /* 0x010fe4000f8e00ff */
[----:B-1----:R-:W-:-:S07]  /*1850*/  IMAD.U32 R5, RZ, RZ, UR5 ;  /* 0x00000005ff057e24 */ /* 0x002fce000f8e00ff */
[----:B------:R-:W-:-:S07]  /*1860*/  LEPC R20, `(.L_x_19) ;  /* 0x000000001014794e */ /* 0x000fce0000000000 */
[----:B0-23--:R-:W-:Y:S05]  /*1870*/  CALL.ABS.NOINC R2 ;  /* 0x0000000002007343 */ /* 0x00dfea0003c00000 */
.L_x_19:
[----:B------:R-:W-:-:S07]  /*1880*/  IMAD.MOV.U32 R6, RZ, RZ, R17 ;  /* 0x000000ffff067224 */ /* 0x000fce00078e0011 */
.L_x_10:
[----:B------:R-:W-:Y:S05]  /*1890*/  BSYNC.RECONVERGENT B6 ;  /* 0x0000000000067941 */ /* 0x000fea0003800200 */
.L_x_1:
[----:B------:R-:W5:Y:S02]  /*18a0*/  LDC.64 R2, c[0x0][0x390] ;  /* 0x0000e400ff027b82 */ /* 0x000f640000000a00 */
[----:B-----5:R-:W-:-:S05]  /*18b0*/  IMAD.WIDE R16, R16, 0x4, R2 ;  /* 0x0000000410107825 */ /* 0x020fca00078e0202 */
[----:B------:R-:W-:Y:S01]  /*18c0*/  STG.E desc[UR36][R16.64], R6 ;  /* 0x0000000610007986 */ /* 0x000fe2000c101924 */
[----:B------:R-:W-:Y:S05]  /*18d0*/  EXIT ;  /* 0x000000000000794d */ /* 0x000fea0003800000 */
.L_x_20:
[----:B------:R-:W-:-:S00]  /*18e0*/  BRA `(.L_x_20) ;  /* 0xfffffffc00fc7947 */ /* 0x000fc0000383ffff */
[----:B------:R-:W-:-:S00]  /*18f0*/  NOP ;  /* 0x0000000000007918 */ /* 0x000fc00000000000 */
        /* <DEDUP_REMOVED lines=8> */
.L_x_21:


//--------------------- .nv.global.init           --------------------------
	.section	.nv.global.init,"aw",@progbits
	.align	4
.nv.global.init:
	.type		mrg32k3aM1SubSeq,@object
	.size		mrg32k3aM1SubSeq,(mrg32k3aM2SubSeq - mrg32k3aM1SubSeq)
mrg32k3aM1SubSeq:
        /*0000*/ 	.byte	0x0b, 0xcc, 0xee, 0x04, 0x73, 0x29, 0x8b, 0x6f, 0xf6, 0x53, 0x03, 0xf6, 0x23, 0xf6, 0xea, 0xda
        /* <DEDUP_REMOVED lines=125> */
	.type		mrg32k3aM2SubSeq,@object
	.size		mrg32k3aM2SubSeq,(mrg32k3aM1 - mrg32k3aM2SubSeq)
mrg32k3aM2SubSeq:
        /* <DEDUP_REMOVED lines=126> */
	.type		mrg32k3aM1,@object
	.size		mrg32k3aM1,(mrg32k3aM1Seq - mrg32k3aM1)
mrg32k3aM1:
        /* <DEDUP_REMOVED lines=144> */
	.type		mrg32k3aM1Seq,@object
	.size		mrg32k3aM1Seq,(mrg32k3aM2 - mrg32k3aM1Seq)
mrg32k3aM1Seq:
        /* <DEDUP_REMOVED lines=144> */
	.type		mrg32k3aM2,@object
	.size		mrg32k3aM2,(mrg32k3aM2Seq - mrg32k3aM2)
mrg32k3aM2:
        /* <DEDUP_REMOVED lines=144> */
	.type		mrg32k3aM2Seq,@object
	.size		mrg32k3aM2Seq,(precalc_xorwow_matrix - mrg32k3aM2Seq)
mrg32k3aM2Seq:
        /* <DEDUP_REMOVED lines=144> */
	.type		precalc_xorwow_matrix,@object
	.size		precalc_xorwow_matrix,(precalc_xorwow_offset_matrix - precalc_xorwow_matrix)
precalc_xorwow_matrix:
        /* <DEDUP_REMOVED lines=6400> */
	.type		precalc_xorwow_offset_matrix,@object
	.size		precalc_xorwow_offset_matrix,($str - precalc_xorwow_offset_matrix)
precalc_xorwow_offset_matrix:
        /* <DEDUP_REMOVED lines=6400> */
	.type		$str,@object
	.size		$str,(.L_9 - $str)
$str:
        /*353c0*/ 	.byte	0x25, 0x64, 0x3a, 0x20, 0x25, 0x64, 0x0a, 0x00
.L_9:


//--------------------- .nv.shared.reserved.0     --------------------------
	.section	.nv.shared.reserved.0,"aw",@nobits
	.weak		__nv_reservedSMEM_offset_0_alias
	.size		__nv_reservedSMEM_offset_0_alias, 0, 64
	.other		__nv_reservedSMEM_offset_0_alias,@"STO_CUDA_RESERVED_SHARED STV_DEFAULT"
__nv_reservedSMEM_offset_0_alias:
	.zero		0
	.zero		64


//--------------------- .nv.constant0._Z20monteCarloMazeKernelPciiPi --------------------------
	.section	.nv.constant0._Z20monteCarloMazeKernelPciiPi,"a",@progbits
	.sectionflags	@""
	.align	4
.nv.constant0._Z20monteCarloMazeKernelPciiPi:
	.zero		920


//--------------------- SYMBOLS --------------------------

	.type		.nv.reservedSmem.offset0,@object
	.size		.nv.reservedSmem.offset0,0x4
	.type		vprintf,@function
